//
// Generated by NVIDIA NVVM Compiler
//
// Compiler Build ID: CL-36424714
// Cuda compilation tools, release 13.0, V13.0.88
// Based on NVVM 20.0.0
//

.version 9.0
.target sm_100
.address_size 64

	// .globl	_Z17mmul_coalesced_v2PfS_S_i

.visible .entry _Z17mmul_coalesced_v2PfS_S_i(
	.param .u64 .ptr .align 1 _Z17mmul_coalesced_v2PfS_S_i_param_0,
	.param .u64 .ptr .align 1 _Z17mmul_coalesced_v2PfS_S_i_param_1,
	.param .u64 .ptr .align 1 _Z17mmul_coalesced_v2PfS_S_i_param_2,
	.param .u32 _Z17mmul_coalesced_v2PfS_S_i_param_3
)
{
	.reg .pred 	%p<11>;
	.reg .b32 	%r<91>;
	.reg .b32 	%f<68>;
	.reg .b64 	%rd<69>;

	ld.param.u64 	%rd4, [_Z17mmul_coalesced_v2PfS_S_i_param_0];
	ld.param.u64 	%rd5, [_Z17mmul_coalesced_v2PfS_S_i_param_1];
	ld.param.u64 	%rd3, [_Z17mmul_coalesced_v2PfS_S_i_param_2];
	ld.param.u32 	%r44, [_Z17mmul_coalesced_v2PfS_S_i_param_3];
	cvta.to.global.u64 	%rd1, %rd5;
	cvta.to.global.u64 	%rd2, %rd4;
	mov.u32 	%r45, %ctaid.x;
	mov.u32 	%r46, %ntid.x;
	mul.lo.s32 	%r1, %r45, %r46;
	mov.u32 	%r2, %tid.x;
	add.s32 	%r3, %r1, %r2;
	mov.u32 	%r47, %ctaid.y;
	mov.u32 	%r48, %ntid.y;
	mov.u32 	%r49, %tid.y;
	mad.lo.s32 	%r4, %r47, %r48, %r49;
	max.u32 	%r50, %r4, %r3;
	setp.ge.u32 	%p1, %r50, %r44;
	@%p1 bra 	$L__BB0_14;
	setp.lt.s32 	%p2, %r44, 1;
	mov.f32 	%f67, 0f00000000;
	@%p2 bra 	$L__BB0_13;
	mul.lo.s32 	%r5, %r44, %r4;
	and.b32  	%r6, %r44, 7;
	setp.lt.u32 	%p3, %r44, 8;
	mov.f32 	%f67, 0f00000000;
	mov.b32 	%r89, 0;
	@%p3 bra 	$L__BB0_5;
	and.b32  	%r89, %r44, 2147483640;
	neg.s32 	%r87, %r89;
	add.s32 	%r52, %r2, %r44;
	add.s32 	%r86, %r52, %r1;
	shl.b32 	%r10, %r44, 3;
	shl.b32 	%r53, %r44, 1;
	add.s32 	%r85, %r3, %r53;
	mad.lo.s32 	%r84, %r44, 3, %r3;
	shl.b32 	%r54, %r44, 2;
	add.s32 	%r83, %r3, %r54;
	mad.lo.s32 	%r82, %r44, 5, %r3;
	mad.lo.s32 	%r81, %r44, 6, %r3;
	mad.lo.s32 	%r80, %r44, 7, %r3;
	add.s32 	%r78, %r5, 3;
	mov.f32 	%f67, 0f00000000;
	mov.u32 	%r79, %r3;
$L__BB0_4:
	.pragma "nounroll";
	add.s32 	%r55, %r78, -3;
	mul.wide.u32 	%rd6, %r55, 4;
	add.s64 	%rd7, %rd2, %rd6;
	ld.global.f32 	%f17, [%rd7];
	mul.wide.u32 	%rd8, %r79, 4;
	add.s64 	%rd9, %rd1, %rd8;
	ld.global.f32 	%f18, [%rd9];
	fma.rn.f32 	%f19, %f17, %f18, %f67;
	add.s32 	%r56, %r78, -2;
	mul.wide.u32 	%rd10, %r56, 4;
	add.s64 	%rd11, %rd2, %rd10;
	ld.global.f32 	%f20, [%rd11];
	mul.wide.u32 	%rd12, %r86, 4;
	add.s64 	%rd13, %rd1, %rd12;
	ld.global.f32 	%f21, [%rd13];
	fma.rn.f32 	%f22, %f20, %f21, %f19;
	add.s32 	%r57, %r78, -1;
	mul.wide.u32 	%rd14, %r57, 4;
	add.s64 	%rd15, %rd2, %rd14;
	ld.global.f32 	%f23, [%rd15];
	mul.wide.u32 	%rd16, %r85, 4;
	add.s64 	%rd17, %rd1, %rd16;
	ld.global.f32 	%f24, [%rd17];
	fma.rn.f32 	%f25, %f23, %f24, %f22;
	add.s32 	%r58, %r78, 4;
	mul.wide.u32 	%rd18, %r78, 4;
	add.s64 	%rd19, %rd2, %rd18;
	ld.global.f32 	%f26, [%rd19];
	mul.wide.u32 	%rd20, %r84, 4;
	add.s64 	%rd21, %rd1, %rd20;
	ld.global.f32 	%f27, [%rd21];
	fma.rn.f32 	%f28, %f26, %f27, %f25;
	add.s32 	%r59, %r78, 1;
	mul.wide.u32 	%rd22, %r59, 4;
	add.s64 	%rd23, %rd2, %rd22;
	ld.global.f32 	%f29, [%rd23];
	mul.wide.u32 	%rd24, %r83, 4;
	add.s64 	%rd25, %rd1, %rd24;
	ld.global.f32 	%f30, [%rd25];
	fma.rn.f32 	%f31, %f29, %f30, %f28;
	add.s32 	%r60, %r78, 2;
	mul.wide.u32 	%rd26, %r60, 4;
	add.s64 	%rd27, %rd2, %rd26;
	ld.global.f32 	%f32, [%rd27];
	mul.wide.u32 	%rd28, %r82, 4;
	add.s64 	%rd29, %rd1, %rd28;
	ld.global.f32 	%f33, [%rd29];
	fma.rn.f32 	%f34, %f32, %f33, %f31;
	add.s32 	%r61, %r78, 3;
	mul.wide.u32 	%rd30, %r61, 4;
	add.s64 	%rd31, %rd2, %rd30;
	ld.global.f32 	%f35, [%rd31];
	mul.wide.u32 	%rd32, %r81, 4;
	add.s64 	%rd33, %rd1, %rd32;
	ld.global.f32 	%f36, [%rd33];
	fma.rn.f32 	%f37, %f35, %f36, %f34;
	mul.wide.u32 	%rd34, %r58, 4;
	add.s64 	%rd35, %rd2, %rd34;
	ld.global.f32 	%f38, [%rd35];
	mul.wide.u32 	%rd36, %r80, 4;
	add.s64 	%rd37, %rd1, %rd36;
	ld.global.f32 	%f39, [%rd37];
	fma.rn.f32 	%f67, %f38, %f39, %f37;
	add.s32 	%r87, %r87, 8;
	add.s32 	%r86, %r86, %r10;
	add.s32 	%r85, %r85, %r10;
	add.s32 	%r84, %r84, %r10;
	add.s32 	%r83, %r83, %r10;
	add.s32 	%r82, %r82, %r10;
	add.s32 	%r81, %r81, %r10;
	add.s32 	%r80, %r80, %r10;
	add.s32 	%r79, %r79, %r10;
	add.s32 	%r78, %r78, 8;
	setp.ne.s32 	%p4, %r87, 0;
	@%p4 bra 	$L__BB0_4;
$L__BB0_5:
	setp.eq.s32 	%p5, %r6, 0;
	@%p5 bra 	$L__BB0_13;
	and.b32  	%r39, %r44, 3;
	setp.lt.u32 	%p6, %r6, 4;
	@%p6 bra 	$L__BB0_8;
	add.s32 	%r62, %r89, %r5;
	mul.wide.u32 	%rd38, %r62, 4;
	add.s64 	%rd39, %rd2, %rd38;
	ld.global.f32 	%f41, [%rd39];
	mad.lo.s32 	%r63, %r89, %r44, %r3;
	mul.wide.u32 	%rd40, %r63, 4;
	add.s64 	%rd41, %rd1, %rd40;
	ld.global.f32 	%f42, [%rd41];
	fma.rn.f32 	%f43, %f41, %f42, %f67;
	add.s32 	%r64, %r62, 1;
	mul.wide.u32 	%rd42, %r64, 4;
	add.s64 	%rd43, %rd2, %rd42;
	ld.global.f32 	%f44, [%rd43];
	add.s32 	%r65, %r63, %r44;
	mul.wide.u32 	%rd44, %r65, 4;
	add.s64 	%rd45, %rd1, %rd44;
	ld.global.f32 	%f45, [%rd45];
	fma.rn.f32 	%f46, %f44, %f45, %f43;
	add.s32 	%r66, %r62, 2;
	mul.wide.u32 	%rd46, %r66, 4;
	add.s64 	%rd47, %rd2, %rd46;
	ld.global.f32 	%f47, [%rd47];
	add.s32 	%r67, %r65, %r44;
	mul.wide.u32 	%rd48, %r67, 4;
	add.s64 	%rd49, %rd1, %rd48;
	ld.global.f32 	%f48, [%rd49];
	fma.rn.f32 	%f49, %f47, %f48, %f46;
	add.s32 	%r68, %r62, 3;
	mul.wide.u32 	%rd50, %r68, 4;
	add.s64 	%rd51, %rd2, %rd50;
	ld.global.f32 	%f50, [%rd51];
	add.s32 	%r69, %r67, %r44;
	mul.wide.u32 	%rd52, %r69, 4;
	add.s64 	%rd53, %rd1, %rd52;
	ld.global.f32 	%f51, [%rd53];
	fma.rn.f32 	%f67, %f50, %f51, %f49;
	add.s32 	%r89, %r89, 4;
$L__BB0_8:
	setp.eq.s32 	%p7, %r39, 0;
	@%p7 bra 	$L__BB0_13;
	setp.eq.s32 	%p8, %r39, 1;
	@%p8 bra 	$L__BB0_11;
	add.s32 	%r70, %r89, %r5;
	mul.wide.u32 	%rd54, %r70, 4;
	add.s64 	%rd55, %rd2, %rd54;
	ld.global.f32 	%f53, [%rd55];
	mad.lo.s32 	%r71, %r89, %r44, %r3;
	mul.wide.u32 	%rd56, %r71, 4;
	add.s64 	%rd57, %rd1, %rd56;
	ld.global.f32 	%f54, [%rd57];
	fma.rn.f32 	%f55, %f53, %f54, %f67;
	add.s32 	%r72, %r70, 1;
	mul.wide.u32 	%rd58, %r72, 4;
	add.s64 	%rd59, %rd2, %rd58;
	ld.global.f32 	%f56, [%rd59];
	add.s32 	%r73, %r71, %r44;
	mul.wide.u32 	%rd60, %r73, 4;
	add.s64 	%rd61, %rd1, %rd60;
	ld.global.f32 	%f57, [%rd61];
	fma.rn.f32 	%f67, %f56, %f57, %f55;
	add.s32 	%r89, %r89, 2;
$L__BB0_11:
	and.b32  	%r74, %r44, 1;
	setp.eq.b32 	%p9, %r74, 1;
	not.pred 	%p10, %p9;
	@%p10 bra 	$L__BB0_13;
	add.s32 	%r75, %r89, %r5;
	mul.wide.u32 	%rd62, %r75, 4;
	add.s64 	%rd63, %rd2, %rd62;
	ld.global.f32 	%f58, [%rd63];
	mad.lo.s32 	%r76, %r89, %r44, %r3;
	mul.wide.u32 	%rd64, %r76, 4;
	add.s64 	%rd65, %rd1, %rd64;
	ld.global.f32 	%f59, [%rd65];
	fma.rn.f32 	%f67, %f58, %f59, %f67;
$L__BB0_13:
	mad.lo.s32 	%r77, %r44, %r4, %r3;
	cvta.to.global.u64 	%rd66, %rd3;
	mul.wide.u32 	%rd67, %r77, 4;
	add.s64 	%rd68, %rd66, %rd67;
	st.global.f32 	[%rd68], %f67;
$L__BB0_14:
	ret;

}


// ===== COMPILED SASS (sm_100) =====

	.target	sm_100

	.elftype	@"ET_EXEC"


//--------------------- .note.nv.tkinfo           --------------------------
	.section	.note.nv.tkinfo,"",@"SHT_NOTE"
	.sectionflags	@"SHF_NOTE_NV_TKINFO"
	.tkinfo
        /*0018*/ 	.word	0x00000002
        /*0030*/ 	.string	""
        /*0030*/ 	.string	"ptxas"
        /*0030*/ 	.string	"Cuda compilation tools, release 13.0, V13.0.88"
        /*0030*/ 	.string	"Build cuda_13.0.r13.0/compiler.36424714_0"
        /*0030*/ 	.string	"-arch sm_100 -m 64 "



//--------------------- .note.nv.cuinfo           --------------------------
	.section	.note.nv.cuinfo,"",@"SHT_NOTE"
	.sectionflags	@"SHF_NOTE_NV_CUINFO"
        /*0018*/ 	.short	0x0002
        /*001a*/ 	.short	0x0064
        /*001c*/ 	.short	0x0082
	.zero		2


//--------------------- .nv.info                  --------------------------
	.section	.nv.info,"",@"SHT_CUDA_INFO"
	.align	4


	//----- nvinfo : EIATTR_REGCOUNT
	.align		4
        /*0000*/ 	.byte	0x04, 0x2f
        /*0002*/ 	.short	(.L_1 - .L_0)
	.align		4
.L_0:
        /*0004*/ 	.word	index@(_Z17mmul_coalesced_v2PfS_S_i)
        /*0008*/ 	.word	0x00000020


	//----- nvinfo : EIATTR_FRAME_SIZE
	.align		4
.L_1:
        /*000c*/ 	.byte	0x04, 0x11
        /*000e*/ 	.short	(.L_3 - .L_2)
	.align		4
.L_2:
        /*0010*/ 	.word	index@(_Z17mmul_coalesced_v2PfS_S_i)
        /*0014*/ 	.word	0x00000000


	//----- nvinfo : EIATTR_MIN_STACK_SIZE
	.align		4
.L_3:
        /*0018*/ 	.byte	0x04, 0x12
        /*001a*/ 	.short	(.L_5 - .L_4)
	.align		4
.L_4:
        /*001c*/ 	.word	index@(_Z17mmul_coalesced_v2PfS_S_i)
        /*0020*/ 	.word	0x00000000
.L_5:


//--------------------- .nv.compat                --------------------------
	.section	.nv.compat,"",@"SHT_CUDA_COMPAT_INFO"
	.align	4
        /*0000*/ 	.byte	0x02, 0x09, 0x00, 0x00, 0x02, 0x02, 0x01, 0x00, 0x02, 0x05, 0x05, 0x00, 0x03, 0x07, 0x01, 0x01
        /*0010*/ 	.byte	0x02, 0x03, 0x00, 0x00, 0x02, 0x06, 0x01, 0x00, 0x04, 0x0b, 0x08, 0x00, 0x09, 0x00, 0x00, 0x00
        /*0020*/ 	.byte	0x00, 0x00, 0x00, 0x00


//--------------------- .nv.info._Z17mmul_coalesced_v2PfS_S_i --------------------------
	.section	.nv.info._Z17mmul_coalesced_v2PfS_S_i,"",@"SHT_CUDA_INFO"
	.sectionflags	@""
	.align	4


	//----- nvinfo : EIATTR_CUDA_API_VERSION
	.align		4
        /*0000*/ 	.byte	0x04, 0x37
        /*0002*/ 	.short	(.L_7 - .L_6)
.L_6:
        /*0004*/ 	.word	0x00000082


	//----- nvinfo : EIATTR_KPARAM_INFO
	.align		4
.L_7:
        /*0008*/ 	.byte	0x04, 0x17
        /*000a*/ 	.short	(.L_9 - .L_8)
.L_8:
        /*000c*/ 	.word	0x00000000
        /*0010*/ 	.short	0x0003
        /*0012*/ 	.short	0x0018
        /*0014*/ 	.byte	0x00, 0xf0, 0x11, 0x00


	//----- nvinfo : EIATTR_KPARAM_INFO
	.align		4
.L_9:
        /*0018*/ 	.byte	0x04, 0x17
        /*001a*/ 	.short	(.L_11 - .L_10)
.L_10:
        /*001c*/ 	.word	0x00000000
        /*0020*/ 	.short	0x0002
        /*0022*/ 	.short	0x0010
        /*0024*/ 	.byte	0x00, 0xf5, 0x21, 0x00


	//----- nvinfo : EIATTR_KPARAM_INFO
	.align		4
.L_11:
        /*0028*/ 	.byte	0x04, 0x17
        /*002a*/ 	.short	(.L_13 - .L_12)
.L_12:
        /*002c*/ 	.word	0x00000000
        /*0030*/ 	.short	0x0001
        /*0032*/ 	.short	0x0008
        /*0034*/ 	.byte	0x00, 0xf5, 0x21, 0x00


	//----- nvinfo : EIATTR_KPARAM_INFO
	.align		4
.L_13:
        /*0038*/ 	.byte	0x04, 0x17
        /*003a*/ 	.short	(.L_15 - .L_14)
.L_14:
        /*003c*/ 	.word	0x00000000
        /*0040*/ 	.short	0x0000
        /*0042*/ 	.short	0x0000
        /*0044*/ 	.byte	0x00, 0xf5, 0x21, 0x00


	//----- nvinfo : EIATTR_SPARSE_MMA_MASK
	.align		4
.L_15:
        /*0048*/ 	.byte	0x03, 0x50
        /*004a*/ 	.short	0x0000


	//----- nvinfo : EIATTR_MAXREG_COUNT
	.align		4
        /*004c*/ 	.byte	0x03, 0x1b
        /*004e*/ 	.short	0x00ff


	//----- nvinfo : EIATTR_MERCURY_ISA_VERSION
	.align		4
        /*0050*/ 	.byte	0x03, 0x5f
        /*0052*/ 	.short	0x0101


	//----- nvinfo : EIATTR_VRC_CTA_INIT_COUNT
	.align		4
        /*0054*/ 	.byte	0x02, 0x4a
	.zero		1
	.zero		1


	//----- nvinfo : EIATTR_EXIT_INSTR_OFFSETS
	.align		4
        /*0058*/ 	.byte	0x04, 0x1c
        /*005a*/ 	.short	(.L_17 - .L_16)


	//   ....[0]....
.L_16:
        /*005c*/ 	.word	0x000000d0


	//   ....[1]....
        /*0060*/ 	.word	0x00000a70


	//----- nvinfo : EIATTR_CBANK_PARAM_SIZE
	.align		4
.L_17:
        /*0064*/ 	.byte	0x03, 0x19
        /*0066*/ 	.short	0x001c


	//----- nvinfo : EIATTR_PARAM_CBANK
	.align		4
        /*0068*/ 	.byte	0x04, 0x0a
        /*006a*/ 	.short	(.L_19 - .L_18)
	.align		4
.L_18:
        /*006c*/ 	.word	index@(.nv.constant0._Z17mmul_coalesced_v2PfS_S_i)
        /*0070*/ 	.short	0x0380
        /*0072*/ 	.short	0x001c


	//----- nvinfo : EIATTR_SW_WAR
	.align		4
.L_19:
        /*0074*/ 	.byte	0x04, 0x36
        /*0076*/ 	.short	(.L_21 - .L_20)
.L_20:
        /*0078*/ 	.word	0x00000008
.L_21:


//--------------------- .nv.callgraph             --------------------------
	.section	.nv.callgraph,"",@"SHT_CUDA_CALLGRAPH"
	.align	4
	.sectionentsize	8
	.align		4
        /*0000*/ 	.word	0x00000000
	.align		4
        /*0004*/ 	.word	0xffffffff
	.align		4
        /*0008*/ 	.word	0x00000000
	.align		4
        /*000c*/ 	.word	0xfffffffe
	.align		4
        /*0010*/ 	.word	0x00000000
	.align		4
        /*0014*/ 	.word	0xfffffffd
	.align		4
        /*0018*/ 	.word	0x00000000
	.align		4
        /*001c*/ 	.word	0xfffffffc


//--------------------- .text._Z17mmul_coalesced_v2PfS_S_i --------------------------
	.section	.text._Z17mmul_coalesced_v2PfS_S_i,"ax",@progbits
	.align	128
        .global         _Z17mmul_coalesced_v2PfS_S_i
        .type           _Z17mmul_coalesced_v2PfS_S_i,@function
        .size           _Z17mmul_coalesced_v2PfS_S_i,(.L_x_5 - _Z17mmul_coalesced_v2PfS_S_i)
        .other          _Z17mmul_coalesced_v2PfS_S_i,@"STO_CUDA_ENTRY STV_DEFAULT"
_Z17mmul_coalesced_v2PfS_S_i:
.text._Z17mmul_coalesced_v2PfS_S_i:
[----:B------:R-:W-:Y:S01]  /*0000*/  LDC R1, c[0x0][0x37c] ;  /* 0x0000df00ff017b82 */ /* 0x000fe20000000800 */
[----:B------:R-:W0:Y:S07]  /*0010*/  S2R R3, SR_TID.Y ;  /* 0x0000000000037919 */ /* 0x000e2e0000002200 */
[----:B------:R-:W1:Y:S01]  /*0020*/  S2UR UR4, SR_CTAID.X ;  /* 0x00000000000479c3 */ /* 0x000e620000002500 */
[----:B------:R-:W1:Y:S01]  /*0030*/  LDCU UR5, c[0x0][0x360] ;  /* 0x00006c00ff0577ac */ /* 0x000e620008000800 */
[----:B------:R-:W2:Y:S06]  /*0040*/  S2R R7, SR_TID.X ;  /* 0x0000000000077919 */ /* 0x000eac0000002100 */
[----:B------:R-:W0:Y:S08]  /*0050*/  S2UR UR6, SR_CTAID.Y ;  /* 0x00000000000679c3 */ /* 0x000e300000002600 */
[----:B------:R-:W0:Y:S08]  /*0060*/  LDC R2, c[0x0][0x364] ;  /* 0x0000d900ff027b82 */ /* 0x000e300000000800 */
[----:B------:R-:W3:Y:S01]  /*0070*/  LDC R0, c[0x0][0x398] ;  /* 0x0000e600ff007b82 */ /* 0x000ee20000000800 */
[----:B-1----:R-:W-:Y:S01]  /*0080*/  UIMAD UR4, UR4, UR5, URZ ;  /* 0x00000005040472a4 */ /* 0x002fe2000f8e02ff */
[----:B0-----:R-:W-:-:S05]  /*0090*/  IMAD R2, R2, UR6, R3 ;  /* 0x0000000602027c24 */ /* 0x001fca000f8e0203 */
[----:B--2---:R-:W-:-:S04]  /*00a0*/  IADD3 R3, PT, PT, R7, UR4, RZ ;  /* 0x0000000407037c10 */ /* 0x004fc8000fffe0ff */
[----:B------:R-:W-:-:S04]  /*00b0*/  VIMNMX.U32 R5, PT, PT, R3, R2, !PT ;  /* 0x0000000203057248 */ /* 0x000fc80007fe0000 */
[----:B---3--:R-:W-:-:S13]  /*00c0*/  ISETP.GE.U32.AND P0, PT, R5, R0, PT ;  /* 0x000000000500720c */ /* 0x008fda0003f06070 */
[----:B------:R-:W-:Y:S05]  /*00d0*/  @P0 EXIT ;  /* 0x000000000000094d */ /* 0x000fea0003800000 */
[----:B------:R-:W-:Y:S01]  /*00e0*/  ISETP.GE.AND P0, PT, R0, 0x1, PT ;  /* 0x000000010000780c */ /* 0x000fe20003f06270 */
[----:B------:R-:W0:Y:S01]  /*00f0*/  LDCU.64 UR6, c[0x0][0x358] ;  /* 0x00006b00ff0677ac */ /* 0x000e220008000a00 */
[----:B------:R-:W-:-:S11]  /*0100*/  HFMA2 R26, -RZ, RZ, 0, 0 ;  /* 0x00000000ff1a7431 */ /* 0x000fd600000001ff */
[----:B------:R-:W-:Y:S05]  /*0110*/  @!P0 BRA `(.L_x_0) ;  /* 0x0000000800448947 */ /* 0x000fea0003800000 */
[C---:B------:R-:W-:Y:S02]  /*0120*/  ISETP.GE.U32.AND P1, PT, R0.reuse, 0x8, PT ;  /* 0x000000080000780c */ /* 0x040fe40003f26070 */
[----:B------:R-:W-:Y:S02]  /*0130*/  LOP3.LUT R5, R0, 0x7, RZ, 0xc0, !PT ;  /* 0x0000000700057812 */ /* 0x000fe400078ec0ff */
[----:B------:R-:W-:Y:S02]  /*0140*/  MOV R26, RZ ;  /* 0x000000ff001a7202 */ /* 0x000fe40000000f00 */
[----:B------:R-:W-:Y:S02]  /*0150*/  ISETP.NE.AND P0, PT, R5, RZ, PT ;  /* 0x000000ff0500720c */ /* 0x000fe40003f05270 */
[----:B------:R-:W-:-:S05]  /*0160*/  MOV R6, RZ ;  /* 0x000000ff00067202 */ /* 0x000fca0000000f00 */
[----:B------:R-:W-:Y:S06]  /*0170*/  @!P1 BRA `(.L_x_1) ;  /* 0x0000000400249947 */ /* 0x000fec0003800000 */
[C---:B------:R-:W-:Y:S01]  /*0180*/  LOP3.LUT R6, R0.reuse, 0x7ffffff8, RZ, 0xc0, !PT ;  /* 0x7ffffff800067812 */ /* 0x040fe200078ec0ff */
[C---:B------:R-:W-:Y:S01]  /*0190*/  IMAD R8, R0.reuse, 0x3, R3 ;  /* 0x0000000300087824 */ /* 0x040fe200078e0203 */
[C---:B------:R-:W-:Y:S01]  /*01a0*/  IADD3 R4, PT, PT, R0.reuse, UR4, R7 ;  /* 0x0000000400047c10 */ /* 0x040fe2000fffe007 */
[C-C-:B------:R-:W-:Y:S01]  /*01b0*/  IMAD R10, R0.reuse, 0x5, R3.reuse ;  /* 0x00000005000a7824 */ /* 0x140fe200078e0203 */
[CC--:B------:R-:W-:Y:S01]  /*01c0*/  LEA R7, R0.reuse, R3.reuse, 0x1 ;  /* 0x0000000300077211 */ /* 0x0c0fe200078e08ff */
[C-C-:B------:R-:W-:Y:S01]  /*01d0*/  IMAD R11, R0.reuse, 0x6, R3.reuse ;  /* 0x00000006000b7824 */ /* 0x140fe200078e0203 */
[CC--:B------:R-:W-:Y:S01]  /*01e0*/  LEA R9, R0.reuse, R3.reuse, 0x2 ;  /* 0x0000000300097211 */ /* 0x0c0fe200078e10ff */
[----:B------:R-:W-:Y:S01]  /*01f0*/  IMAD R18, R0, 0x7, R3 ;  /* 0x0000000700127824 */ /* 0x000fe200078e0203 */
[----:B------:R-:W-:Y:S01]  /*0200*/  MOV R26, RZ ;  /* 0x000000ff001a7202 */ /* 0x000fe20000000f00 */
[----:B------:R-:W-:Y:S01]  /*0210*/  IMAD R20, R2, R0, 0x3 ;  /* 0x0000000302147424 */ /* 0x000fe200078e0200 */
[----:B------:R-:W-:-:S02]  /*0220*/  MOV R19, R3 ;  /* 0x0000000300137202 */ /* 0x000fc40000000f00 */
[----:B------:R-:W-:-:S07]  /*0230*/  IADD3 R21, PT, PT, -R6, RZ, RZ ;  /* 0x000000ff06157210 */ /* 0x000fce0007ffe1ff */
.L_x_2:
[----:B------:R-:W1:Y:S01]  /*0240*/  LDC.64 R12, c[0x0][0x380] ;  /* 0x0000e000ff0c7b82 */ /* 0x000e620000000a00 */
[C---:B------:R-:W-:Y:S02]  /*0250*/  IADD3 R25, PT, PT, R20.reuse, -0x3, RZ ;  /* 0xfffffffd14197810 */ /* 0x040fe40007ffe0ff */
[----:B------:R-:W-:-:S05]  /*0260*/  IADD3 R23, PT, PT, R20, -0x2, RZ ;  /* 0xfffffffe14177810 */ /* 0x000fca0007ffe0ff */
[----:B------:R-:W2:Y:S01]  /*0270*/  LDC.64 R14, c[0x0][0x388] ;  /* 0x0000e200ff0e7b82 */ /* 0x000ea20000000a00 */
[----:B-1----:R-:W-:-:S04]  /*0280*/  IMAD.WIDE.U32 R24, R25, 0x4, R12 ;  /* 0x0000000419187825 */ /* 0x002fc800078e000c */
[----:B------:R-:W-:Y:S02]  /*0290*/  IMAD.WIDE.U32 R22, R23, 0x4, R12 ;  /* 0x0000000417167825 */ /* 0x000fe400078e000c */
[----:B0-----:R-:W3:Y:S02]  /*02a0*/  LDG.E R25, desc[UR6][R24.64] ;  /* 0x0000000618197981 */ /* 0x001ee4000c1e1900 */
[--C-:B--2---:R-:W-:Y:S02]  /*02b0*/  IMAD.WIDE.U32 R16, R19, 0x4, R14.reuse ;  /* 0x0000000413107825 */ /* 0x104fe400078e000e */
[----:B------:R-:W2:Y:S04]  /*02c0*/  LDG.E R27, desc[UR6][R22.64] ;  /* 0x00000006161b7981 */ /* 0x000ea8000c1e1900 */
[----:B------:R0:W3:Y:S02]  /*02d0*/  LDG.E R29, desc[UR6][R16.64] ;  /* 0x00000006101d7981 */ /* 0x0000e4000c1e1900 */
[----:B0-----:R-:W-:-:S05]  /*02e0*/  IMAD.WIDE.U32 R16, R4, 0x4, R14 ;  /* 0x0000000404107825 */ /* 0x001fca00078e000e */
[----:B------:R0:W2:Y:S01]  /*02f0*/  LDG.E R28, desc[UR6][R16.64] ;  /* 0x00000006101c7981 */ /* 0x0000a2000c1e1900 */
[----:B------:R-:W-:-:S05]  /*0300*/  IADD3 R23, PT, PT, R20, -0x1, RZ ;  /* 0xffffffff14177810 */ /* 0x000fca0007ffe0ff */
[----:B------:R-:W-:-:S04]  /*0310*/  IMAD.WIDE.U32 R22, R23, 0x4, R12 ;  /* 0x0000000417167825 */ /* 0x000fc800078e000c */
[----:B0-----:R-:W-:-:S04]  /*0320*/  IMAD.WIDE.U32 R16, R7, 0x4, R14 ;  /* 0x0000000407107825 */ /* 0x001fc800078e000e */
[----:B---3--:R-:W-:Y:S02]  /*0330*/  FFMA R29, R25, R29, R26 ;  /* 0x0000001d191d7223 */ /* 0x008fe4000000001a */
[----:B------:R0:W3:Y:S04]  /*0340*/  LDG.E R26, desc[UR6][R22.64] ;  /* 0x00000006161a7981 */ /* 0x0000e8000c1e1900 */
[----:B------:R1:W3:Y:S01]  /*0350*/  LDG.E R25, desc[UR6][R16.64] ;  /* 0x0000000610197981 */ /* 0x0002e2000c1e1900 */
[----:B0-----:R-:W-:-:S04]  /*0360*/  IMAD.WIDE.U32 R22, R20, 0x4, R12 ;  /* 0x0000000414167825 */ /* 0x001fc800078e000c */
[----:B-1----:R-:W-:-:S04]  /*0370*/  IMAD.WIDE.U32 R16, R8, 0x4, R14 ;  /* 0x0000000408107825 */ /* 0x002fc800078e000e */
[----:B--2---:R-:W-:Y:S01]  /*0380*/  FFMA R27, R27, R28, R29 ;  /* 0x0000001c1b1b7223 */ /* 0x004fe2000000001d */
[----:B------:R-:W2:Y:S04]  /*0390*/  LDG.E R24, desc[UR6][R22.64] ;  /* 0x0000000616187981 */ /* 0x000ea8000c1e1900 */
[----:B------:R0:W2:Y:S01]  /*03a0*/  LDG.E R28, desc[UR6][R16.64] ;  /* 0x00000006101c7981 */ /* 0x0000a2000c1e1900 */
[----:B------:R-:W-:-:S05]  /*03b0*/  IADD3 R29, PT, PT, R20, 0x2, RZ ;  /* 0x00000002141d7810 */ /* 0x000fca0007ffe0ff */
[----:B0-----:R-:W-:Y:S01]  /*03c0*/  IMAD.WIDE.U32 R16, R29, 0x4, R12 ;  /* 0x000000041d107825 */ /* 0x001fe200078e000c */
[----:B------:R-:W-:-:S04]  /*03d0*/  IADD3 R29, PT, PT, R20, 0x3, RZ ;  /* 0x00000003141d7810 */ /* 0x000fc80007ffe0ff */
[----:B------:R0:W4:Y:S02]  /*03e0*/  LDG.E R23, desc[UR6][R16.64] ;  /* 0x0000000610177981 */ /* 0x000124000c1e1900 */
[----:B0-----:R-:W-:-:S04]  /*03f0*/  IMAD.WIDE.U32 R16, R10, 0x4, R14 ;  /* 0x000000040a107825 */ /* 0x001fc800078e000e */
[----:B---3--:R-:W-:Y:S01]  /*0400*/  FFMA R25, R26, R25, R27 ;  /* 0x000000191a197223 */ /* 0x008fe2000000001b */
[----:B------:R-:W-:-:S03]  /*0410*/  IADD3 R27, PT, PT, R20, 0x1, RZ ;  /* 0x00000001141b7810 */ /* 0x000fc60007ffe0ff */
[----:B--2---:R-:W-:Y:S02]  /*0420*/  FFMA R22, R24, R28, R25 ;  /* 0x0000001c18167223 */ /* 0x004fe40000000019 */
[----:B------:R-:W-:-:S06]  /*0430*/  IMAD.WIDE.U32 R24, R27, 0x4, R12 ;  /* 0x000000041b187825 */ /* 0x000fcc00078e000c */
[----:B------:R-:W2:Y:S01]  /*0440*/  LDG.E R25, desc[UR6][R24.64] ;  /* 0x0000000618197981 */ /* 0x000ea2000c1e1900 */
[----:B------:R-:W-:-:S06]  /*0450*/  IMAD.WIDE.U32 R26, R9, 0x4, R14 ;  /* 0x00000004091a7825 */ /* 0x000fcc00078e000e */
[----:B------:R-:W2:Y:S04]  /*0460*/  LDG.E R26, desc[UR6][R26.64] ;  /* 0x000000061a1a7981 */ /* 0x000ea8000c1e1900 */
[----:B------:R0:W4:Y:S02]  /*0470*/  LDG.E R24, desc[UR6][R16.64] ;  /* 0x0000000610187981 */ /* 0x000124000c1e1900 */
[----:B0-----:R-:W-:Y:S01]  /*0480*/  IMAD.WIDE.U32 R16, R29, 0x4, R12 ;  /* 0x000000041d107825 */ /* 0x001fe200078e000c */
[----:B------:R-:W-:-:S05]  /*0490*/  IADD3 R29, PT, PT, R20, 0x4, RZ ;  /* 0x00000004141d7810 */ /* 0x000fca0007ffe0ff */
[----:B------:R-:W-:Y:S01]  /*04a0*/  IMAD.WIDE.U32 R12, R29, 0x4, R12 ;  /* 0x000000041d0c7825 */ /* 0x000fe200078e000c */
[----:B------:R-:W3:Y:S04]  /*04b0*/  LDG.E R16, desc[UR6][R16.64] ;  /* 0x0000000610107981 */ /* 0x000ee8000c1e1900 */
[----:B------:R0:W5:Y:S02]  /*04c0*/  LDG.E R28, desc[UR6][R12.64] ;  /* 0x000000060c1c7981 */ /* 0x000164000c1e1900 */
[----:B0-----:R-:W-:-:S04]  /*04d0*/  IMAD.WIDE.U32 R12, R11, 0x4, R14 ;  /* 0x000000040b0c7825 */ /* 0x001fc800078e000e */
[----:B------:R-:W-:Y:S01]  /*04e0*/  IMAD.WIDE.U32 R14, R18, 0x4, R14 ;  /* 0x00000004120e7825 */ /* 0x000fe200078e000e */
[----:B------:R-:W3:Y:S05]  /*04f0*/  LDG.E R29, desc[UR6][R12.64] ;  /* 0x000000060c1d7981 */ /* 0x000eea000c1e1900 */
[----:B------:R-:W5:Y:S01]  /*0500*/  LDG.E R14, desc[UR6][R14.64] ;  /* 0x000000060e0e7981 */ /* 0x000f62000c1e1900 */
[----:B------:R-:W-:-:S04]  /*0510*/  IADD3 R21, PT, PT, R21, 0x8, RZ ;  /* 0x0000000815157810 */ /* 0x000fc80007ffe0ff */
[----:B------:R-:W-:Y:S02]  /*0520*/  ISETP.NE.AND P1, PT, R21, RZ, PT ;  /* 0x000000ff1500720c */ /* 0x000fe40003f25270 */
[----:B------:R-:W-:Y:S02]  /*0530*/  IADD3 R20, PT, PT, R20, 0x8, RZ ;  /* 0x0000000814147810 */ /* 0x000fe40007ffe0ff */
[C---:B------:R-:W-:Y:S02]  /*0540*/  LEA R4, R0.reuse, R4, 0x3 ;  /* 0x0000000400047211 */ /* 0x040fe400078e18ff */
[C---:B------:R-:W-:Y:S02]  /*0550*/  LEA R7, R0.reuse, R7, 0x3 ;  /* 0x0000000700077211 */ /* 0x040fe400078e18ff */
[C---:B------:R-:W-:Y:S02]  /*0560*/  LEA R8, R0.reuse, R8, 0x3 ;  /* 0x0000000800087211 */ /* 0x040fe400078e18ff */
[----:B------:R-:W-:-:S02]  /*0570*/  LEA R9, R0, R9, 0x3 ;  /* 0x0000000900097211 */ /* 0x000fc400078e18ff */
[C---:B------:R-:W-:Y:S02]  /*0580*/  LEA R10, R0.reuse, R10, 0x3 ;  /* 0x0000000a000a7211 */ /* 0x040fe400078e18ff */
[C---:B------:R-:W-:Y:S02]  /*0590*/  LEA R11, R0.reuse, R11, 0x3 ;  /* 0x0000000b000b7211 */ /* 0x040fe400078e18ff */
[C---:B------:R-:W-:Y:S02]  /*05a0*/  LEA R18, R0.reuse, R18, 0x3 ;  /* 0x0000001200127211 */ /* 0x040fe400078e18ff */
[----:B------:R-:W-:Y:S01]  /*05b0*/  LEA R19, R0, R19, 0x3 ;  /* 0x0000001300137211 */ /* 0x000fe200078e18ff */
[----:B--2---:R-:W-:-:S04]  /*05c0*/  FFMA R22, R25, R26, R22 ;  /* 0x0000001a19167223 */ /* 0x004fc80000000016 */
[----:B----4-:R-:W-:-:S04]  /*05d0*/  FFMA R23, R23, R24, R22 ;  /* 0x0000001817177223 */ /* 0x010fc80000000016 */
[----:B---3--:R-:W-:-:S04]  /*05e0*/  FFMA R23, R16, R29, R23 ;  /* 0x0000001d10177223 */ /* 0x008fc80000000017 */
[----:B-----5:R-:W-:Y:S01]  /*05f0*/  FFMA R26, R28, R14, R23 ;  /* 0x0000000e1c1a7223 */ /* 0x020fe20000000017 */
[----:B------:R-:W-:Y:S06]  /*0600*/  @P1 BRA `(.L_x_2) ;  /* 0xfffffffc000c1947 */ /* 0x000fec000383ffff */
.L_x_1:
[----:B------:R-:W-:Y:S05]  /*0610*/  @!P0 BRA `(.L_x_0) ;  /* 0x0000000400048947 */ /* 0x000fea0003800000 */
[----:B------:R-:W-:Y:S02]  /*0620*/  ISETP.GE.U32.AND P0, PT, R5, 0x4, PT ;  /* 0x000000040500780c */ /* 0x000fe40003f06070 */
[----:B------:R-:W-:-:S04]  /*0630*/  LOP3.LUT R20, R0, 0x3, RZ, 0xc0, !PT ;  /* 0x0000000300147812 */ /* 0x000fc800078ec0ff */
[----:B------:R-:W-:-:S07]  /*0640*/  ISETP.NE.AND P1, PT, R20, RZ, PT ;  /* 0x000000ff1400720c */ /* 0x000fce0003f25270 */
[----:B------:R-:W-:Y:S06]  /*0650*/  @!P0 BRA `(.L_x_3) ;  /* 0x00000000007c8947 */ /* 0x000fec0003800000 */
[----:B------:R-:W1:Y:S01]  /*0660*/  LDC.64 R4, c[0x0][0x388] ;  /* 0x0000e200ff047b82 */ /* 0x000e620000000a00 */
[-C--:B------:R-:W-:Y:S02]  /*0670*/  IMAD R11, R2, R0.reuse, R6 ;  /* 0x00000000020b7224 */ /* 0x080fe400078e0206 */
[----:B------:R-:W-:-:S03]  /*0680*/  IMAD R13, R6, R0, R3 ;  /* 0x00000000060d7224 */ /* 0x000fc600078e0203 */
[C---:B------:R-:W-:Y:S02]  /*0690*/  IADD3 R19, PT, PT, R11.reuse, 0x1, RZ ;  /* 0x000000010b137810 */ /* 0x040fe40007ffe0ff */
[----:B------:R-:W2:Y:S01]  /*06a0*/  LDC.64 R8, c[0x0][0x380] ;  /* 0x0000e000ff087b82 */ /* 0x000ea20000000a00 */
[C---:B------:R-:W-:Y:S02]  /*06b0*/  IADD3 R21, PT, PT, R11.reuse, 0x2, RZ ;  /* 0x000000020b157810 */ /* 0x040fe40007ffe0ff */
[----:B------:R-:W-:Y:S01]  /*06c0*/  IADD3 R27, PT, PT, R11, 0x3, RZ ;  /* 0x000000030b1b7810 */ /* 0x000fe20007ffe0ff */
[C---:B-1----:R-:W-:Y:S01]  /*06d0*/  IMAD.WIDE.U32 R16, R13.reuse, 0x4, R4 ;  /* 0x000000040d107825 */ /* 0x042fe200078e0004 */
[----:B------:R-:W-:-:S04]  /*06e0*/  IADD3 R13, PT, PT, R13, R0, RZ ;  /* 0x000000000d0d7210 */ /* 0x000fc80007ffe0ff */
[-C--:B------:R-:W-:Y:S01]  /*06f0*/  IADD3 R25, PT, PT, R13, R0.reuse, RZ ;  /* 0x000000000d197210 */ /* 0x080fe20007ffe0ff */
[--C-:B--2---:R-:W-:Y:S01]  /*0700*/  IMAD.WIDE.U32 R22, R11, 0x4, R8.reuse ;  /* 0x000000040b167825 */ /* 0x104fe200078e0008 */
[----:B0-----:R-:W2:Y:S03]  /*0710*/  LDG.E R16, desc[UR6][R16.64] ;  /* 0x0000000610107981 */ /* 0x001ea6000c1e1900 */
[----:B------:R-:W-:Y:S01]  /*0720*/  IMAD.WIDE.U32 R18, R19, 0x4, R8 ;  /* 0x0000000413127825 */ /* 0x000fe200078e0008 */
[----:B------:R-:W2:Y:S03]  /*0730*/  LDG.E R7, desc[UR6][R22.64] ;  /* 0x0000000616077981 */ /* 0x000ea6000c1e1900 */
[----:B------:R-:W-:Y:S02]  /*0740*/  IMAD.WIDE.U32 R14, R13, 0x4, R4 ;  /* 0x000000040d0e7825 */ /* 0x000fe400078e0004 */
[----:B------:R-:W3:Y:S02]  /*0750*/  LDG.E R18, desc[UR6][R18.64] ;  /* 0x0000000612127981 */ /* 0x000ee4000c1e1900 */
[----:B------:R-:W-:Y:S01]  /*0760*/  IMAD.WIDE.U32 R12, R21, 0x4, R8 ;  /* 0x00000004150c7825 */ /* 0x000fe200078e0008 */
[C---:B------:R-:W-:Y:S01]  /*0770*/  IADD3 R21, PT, PT, R25.reuse, R0, RZ ;  /* 0x0000000019157210 */ /* 0x040fe20007ffe0ff */
[----:B------:R-:W3:Y:S02]  /*0780*/  LDG.E R14, desc[UR6][R14.64] ;  /* 0x000000060e0e7981 */ /* 0x000ee4000c1e1900 */
[----:B------:R-:W-:-:S02]  /*0790*/  IMAD.WIDE.U32 R10, R25, 0x4, R4 ;  /* 0x00000004190a7825 */ /* 0x000fc400078e0004 */
[----:B------:R-:W4:Y:S02]  /*07a0*/  LDG.E R12, desc[UR6][R12.64] ;  /* 0x000000060c0c7981 */ /* 0x000f24000c1e1900 */
[----:B------:R-:W-:Y:S02]  /*07b0*/  IMAD.WIDE.U32 R8, R27, 0x4, R8 ;  /* 0x000000041b087825 */ /* 0x000fe400078e0008 */
[----:B------:R-:W4:Y:S02]  /*07c0*/  LDG.E R10, desc[UR6][R10.64] ;  /* 0x000000060a0a7981 */ /* 0x000f24000c1e1900 */
[----:B------:R-:W-:Y:S02]  /*07d0*/  IMAD.WIDE.U32 R4, R21, 0x4, R4 ;  /* 0x0000000415047825 */ /* 0x000fe400078e0004 */
[----:B------:R-:W5:Y:S04]  /*07e0*/  LDG.E R8, desc[UR6][R8.64] ;  /* 0x0000000608087981 */ /* 0x000f68000c1e1900 */
[----:B------:R-:W5:Y:S01]  /*07f0*/  LDG.E R4, desc[UR6][R4.64] ;  /* 0x0000000604047981 */ /* 0x000f62000c1e1900 */
[----:B------:R-:W-:Y:S01]  /*0800*/  IADD3 R6, PT, PT, R6, 0x4, RZ ;  /* 0x0000000406067810 */ /* 0x000fe20007ffe0ff */
[----:B--2---:R-:W-:-:S04]  /*0810*/  FFMA R7, R7, R16, R26 ;  /* 0x0000001007077223 */ /* 0x004fc8000000001a */
[----:B---3--:R-:W-:-:S04]  /*0820*/  FFMA R7, R18, R14, R7 ;  /* 0x0000000e12077223 */ /* 0x008fc80000000007 */
[----:B----4-:R-:W-:-:S04]  /*0830*/  FFMA R7, R12, R10, R7 ;  /* 0x0000000a0c077223 */ /* 0x010fc80000000007 */
[----:B-----5:R-:W-:-:S07]  /*0840*/  FFMA R26, R8, R4, R7 ;  /* 0x00000004081a7223 */ /* 0x020fce0000000007 */
.L_x_3:
[----:B------:R-:W-:Y:S05]  /*0850*/  @!P1 BRA `(.L_x_0) ;  /* 0x0000000000749947 */ /* 0x000fea0003800000 */
[----:B------:R-:W1:Y:S01]  /*0860*/  LDC.64 R10, c[0x0][0x388] ;  /* 0x0000e200ff0a7b82 */ /* 0x000e620000000a00 */
[----:B------:R-:W-:Y:S02]  /*0870*/  ISETP.NE.AND P0, PT, R20, 0x1, PT ;  /* 0x000000011400780c */ /* 0x000fe40003f05270 */
[----:B------:R-:W-:-:S04]  /*0880*/  LOP3.LUT R7, R0, 0x1, RZ, 0xc0, !PT ;  /* 0x0000000100077812 */ /* 0x000fc800078ec0ff */
[----:B------:R-:W-:Y:S01]  /*0890*/  ISETP.NE.U32.AND P1, PT, R7, 0x1, PT ;  /* 0x000000010700780c */ /* 0x000fe20003f25070 */
[----:B------:R-:W2:Y:S06]  /*08a0*/  LDC.64 R14, c[0x0][0x380] ;  /* 0x0000e000ff0e7b82 */ /* 0x000eac0000000a00 */
[-C--:B------:R-:W-:Y:S02]  /*08b0*/  @P0 IMAD R7, R2, R0.reuse, R6 ;  /* 0x0000000002070224 */ /* 0x080fe400078e0206 */
[----:B------:R-:W3:Y:S01]  /*08c0*/  LDC.64 R8, c[0x0][0x380] ;  /* 0x0000e000ff087b82 */ /* 0x000ee20000000a00 */
[C---:B------:R-:W-:Y:S01]  /*08d0*/  @P0 IMAD R13, R6.reuse, R0, R3 ;  /* 0x00000000060d0224 */ /* 0x040fe200078e0203 */
[----:B------:R-:W-:-:S02]  /*08e0*/  @P0 IADD3 R6, PT, PT, R6, 0x2, RZ ;  /* 0x0000000206060810 */ /* 0x000fc40007ffe0ff */
[----:B------:R-:W-:Y:S02]  /*08f0*/  @P0 IADD3 R19, PT, PT, R7, 0x1, RZ ;  /* 0x0000000107130810 */ /* 0x000fe40007ffe0ff */
[C---:B------:R-:W-:Y:S02]  /*0900*/  @P0 IADD3 R21, PT, PT, R13.reuse, R0, RZ ;  /* 0x000000000d150210 */ /* 0x040fe40007ffe0ff */
[----:B------:R-:W4:Y:S01]  /*0910*/  LDC.64 R4, c[0x0][0x388] ;  /* 0x0000e200ff047b82 */ /* 0x000f220000000a00 */
[----:B-1----:R-:W-:-:S04]  /*0920*/  @P0 IMAD.WIDE.U32 R12, R13, 0x4, R10 ;  /* 0x000000040d0c0825 */ /* 0x002fc800078e000a */
[----:B------:R-:W-:Y:S02]  /*0930*/  @P0 IMAD.WIDE.U32 R10, R21, 0x4, R10 ;  /* 0x00000004150a0825 */ /* 0x000fe400078e000a */
[----:B0-----:R-:W5:Y:S02]  /*0940*/  @P0 LDG.E R12, desc[UR6][R12.64] ;  /* 0x000000060c0c0981 */ /* 0x001f64000c1e1900 */
[--C-:B--2---:R-:W-:Y:S02]  /*0950*/  @P0 IMAD.WIDE.U32 R16, R7, 0x4, R14.reuse ;  /* 0x0000000407100825 */ /* 0x104fe400078e000e */
[----:B------:R-:W2:Y:S02]  /*0960*/  @P0 LDG.E R10, desc[UR6][R10.64] ;  /* 0x000000060a0a0981 */ /* 0x000ea4000c1e1900 */
[----:B------:R-:W-:Y:S02]  /*0970*/  @P0 IMAD.WIDE.U32 R14, R19, 0x4, R14 ;  /* 0x00000004130e0825 */ /* 0x000fe400078e000e */
[----:B------:R-:W5:Y:S02]  /*0980*/  @P0 LDG.E R7, desc[UR6][R16.64] ;  /* 0x0000000610070981 */ /* 0x000f64000c1e1900 */
[----:B------:R-:W-:-:S02]  /*0990*/  @!P1 IMAD R19, R2, R0, R6 ;  /* 0x0000000002139224 */ /* 0x000fc400078e0206 */
[----:B------:R-:W-:Y:S01]  /*09a0*/  @!P1 IMAD R21, R6, R0, R3 ;  /* 0x0000000006159224 */ /* 0x000fe200078e0203 */
[----:B------:R-:W2:Y:S01]  /*09b0*/  @P0 LDG.E R14, desc[UR6][R14.64] ;  /* 0x000000060e0e0981 */ /* 0x000ea2000c1e1900 */
[----:B---3--:R-:W-:-:S04]  /*09c0*/  @!P1 IMAD.WIDE.U32 R8, R19, 0x4, R8 ;  /* 0x0000000413089825 */ /* 0x008fc800078e0008 */
[----:B----4-:R-:W-:Y:S02]  /*09d0*/  @!P1 IMAD.WIDE.U32 R4, R21, 0x4, R4 ;  /* 0x0000000415049825 */ /* 0x010fe400078e0004 */
[----:B------:R-:W3:Y:S04]  /*09e0*/  @!P1 LDG.E R9, desc[UR6][R8.64] ;  /* 0x0000000608099981 */ /* 0x000ee8000c1e1900 */
[----:B------:R-:W3:Y:S01]  /*09f0*/  @!P1 LDG.E R4, desc[UR6][R4.64] ;  /* 0x0000000604049981 */ /* 0x000ee2000c1e1900 */
[----:B-----5:R-:W-:-:S04]  /*0a00*/  @P0 FFMA R7, R7, R12, R26 ;  /* 0x0000000c07070223 */ /* 0x020fc8000000001a */
[----:B--2---:R-:W-:-:S04]  /*0a10*/  @P0 FFMA R26, R14, R10, R7 ;  /* 0x0000000a0e1a0223 */ /* 0x004fc80000000007 */
[----:B---3--:R-:W-:-:S07]  /*0a20*/  @!P1 FFMA R26, R9, R4, R26 ;  /* 0x00000004091a9223 */ /* 0x008fce000000001a */
.L_x_0:
[----:B------:R-:W1:Y:S01]  /*0a30*/  LDC.64 R4, c[0x0][0x390] ;  /* 0x0000e400ff047b82 */ /* 0x000e620000000a00 */
[----:B------:R-:W-:-:S04]  /*0a40*/  IMAD R3, R2, R0, R3 ;  /* 0x0000000002037224 */ /* 0x000fc800078e0203 */
[----:B-1----:R-:W-:-:S05]  /*0a50*/  IMAD.WIDE.U32 R2, R3, 0x4, R4 ;  /* 0x0000000403027825 */ /* 0x002fca00078e0004 */
[----:B0-----:R-:W-:Y:S01]  /*0a60*/  STG.E desc[UR6][R2.64], R26 ;  /* 0x0000001a02007986 */ /* 0x001fe2000c101906 */
[----:B------:R-:W-:Y:S05]  /*0a70*/  EXIT ;  /* 0x000000000000794d */ /* 0x000fea0003800000 */
.L_x_4:
[----:B------:R-:W-:-:S00]  /*0a80*/  BRA `(.L_x_4) ;  /* 0xfffffffc00fc7947 */ /* 0x000fc0000383ffff */
[----:B------:R-:W-:-:S00]  /*0a90*/  NOP ;  /* 0x0000000000007918 */ /* 0x000fc00000000000 */
        /* <DEDUP_REMOVED lines=14> */
.L_x_5:


//--------------------- .nv.shared.reserved.0     --------------------------
	.section	.nv.shared.reserved.0,"aw",@nobits
	.weak		__nv_reservedSMEM_offset_0_alias
	.size		__nv_reservedSMEM_offset_0_alias, 0, 64
	.other		__nv_reservedSMEM_offset_0_alias,@"STO_CUDA_RESERVED_SHARED STV_DEFAULT"
__nv_reservedSMEM_offset_0_alias:
	.zero		0
	.zero		64


//--------------------- .nv.constant0._Z17mmul_coalesced_v2PfS_S_i --------------------------
	.section	.nv.constant0._Z17mmul_coalesced_v2PfS_S_i,"a",@progbits
	.sectionflags	@""
	.align	4
.nv.constant0._Z17mmul_coalesced_v2PfS_S_i:
	.zero		924


//--------------------- SYMBOLS --------------------------

	.type		.nv.reservedSmem.offset0,@object
	.size		.nv.reservedSmem.offset0,0x4
